//
// Generated by NVIDIA NVVM Compiler
//
// Compiler Build ID: CL-36424714
// Cuda compilation tools, release 13.0, V13.0.88
// Based on NVVM 20.0.0
//

.version 9.0
.target sm_100
.address_size 64

	// .globl	default_function_kernel

.visible .entry default_function_kernel(
	.param .u64 .ptr .align 1 default_function_kernel_param_0,
	.param .u64 .ptr .align 1 default_function_kernel_param_1,
	.param .u64 .ptr .align 1 default_function_kernel_param_2
)
.maxntid 5
{
	.reg .b32 	%r<4>;
	.reg .b32 	%f<4>;
	.reg .b64 	%rd<11>;

	ld.param.u64 	%rd1, [default_function_kernel_param_0];
	ld.param.u64 	%rd2, [default_function_kernel_param_1];
	ld.param.u64 	%rd3, [default_function_kernel_param_2];
	cvta.to.global.u64 	%rd4, %rd1;
	cvta.to.global.u64 	%rd5, %rd3;
	cvta.to.global.u64 	%rd6, %rd2;
	mov.u32 	%r1, %ctaid.x;
	mov.u32 	%r2, %tid.x;
	mad.lo.s32 	%r3, %r1, 5, %r2;
	mul.wide.u32 	%rd7, %r3, 4;
	add.s64 	%rd8, %rd6, %rd7;
	ld.global.nc.f32 	%f1, [%rd8];
	add.s64 	%rd9, %rd5, %rd7;
	ld.global.nc.f32 	%f2, [%rd9];
	add.f32 	%f3, %f1, %f2;
	add.s64 	%rd10, %rd4, %rd7;
	st.global.f32 	[%rd10], %f3;
	ret;

}


// ===== COMPILED SASS (sm_100) =====

	.target	sm_100

	.elftype	@"ET_EXEC"


//--------------------- .note.nv.tkinfo           --------------------------
	.section	.note.nv.tkinfo,"",@"SHT_NOTE"
	.sectionflags	@"SHF_NOTE_NV_TKINFO"
	.tkinfo
        /*0018*/ 	.word	0x00000002
        /*0030*/ 	.string	""
        /*0030*/ 	.string	"ptxas"
        /*0030*/ 	.string	"Cuda compilation tools, release 13.0, V13.0.88"
        /*0030*/ 	.string	"Build cuda_13.0.r13.0/compiler.36424714_0"
        /*0030*/ 	.string	"-arch sm_100 -m 64 "



//--------------------- .note.nv.cuinfo           --------------------------
	.section	.note.nv.cuinfo,"",@"SHT_NOTE"
	.sectionflags	@"SHF_NOTE_NV_CUINFO"
        /*0018*/ 	.short	0x0002
        /*001a*/ 	.short	0x0064
        /*001c*/ 	.short	0x0082
	.zero		2


//--------------------- .nv.info                  --------------------------
	.section	.nv.info,"",@"SHT_CUDA_INFO"
	.align	4


	//----- nvinfo : EIATTR_REGCOUNT
	.align		4
        /*0000*/ 	.byte	0x04, 0x2f
        /*0002*/ 	.short	(.L_1 - .L_0)
	.align		4
.L_0:
        /*0004*/ 	.word	index@(default_function_kernel)
        /*0008*/ 	.word	0x0000000c


	//----- nvinfo : EIATTR_FRAME_SIZE
	.align		4
.L_1:
        /*000c*/ 	.byte	0x04, 0x11
        /*000e*/ 	.short	(.L_3 - .L_2)
	.align		4
.L_2:
        /*0010*/ 	.word	index@(default_function_kernel)
        /*0014*/ 	.word	0x00000000


	//----- nvinfo : EIATTR_MIN_STACK_SIZE
	.align		4
.L_3:
        /*0018*/ 	.byte	0x04, 0x12
        /*001a*/ 	.short	(.L_5 - .L_4)
	.align		4
.L_4:
        /*001c*/ 	.word	index@(default_function_kernel)
        /*0020*/ 	.word	0x00000000
.L_5:


//--------------------- .nv.compat                --------------------------
	.section	.nv.compat,"",@"SHT_CUDA_COMPAT_INFO"
	.align	4
        /*0000*/ 	.byte	0x02, 0x09, 0x00, 0x00, 0x02, 0x02, 0x01, 0x00, 0x02, 0x05, 0x05, 0x00, 0x03, 0x07, 0x01, 0x01
        /*0010*/ 	.byte	0x02, 0x03, 0x00, 0x00, 0x02, 0x06, 0x01, 0x00, 0x04, 0x0b, 0x08, 0x00, 0x09, 0x00, 0x00, 0x00
        /*0020*/ 	.byte	0x00, 0x00, 0x00, 0x00


//--------------------- .nv.info.default_function_kernel --------------------------
	.section	.nv.info.default_function_kernel,"",@"SHT_CUDA_INFO"
	.sectionflags	@""
	.align	4


	//----- nvinfo : EIATTR_CUDA_API_VERSION
	.align		4
        /*0000*/ 	.byte	0x04, 0x37
        /*0002*/ 	.short	(.L_7 - .L_6)
.L_6:
        /*0004*/ 	.word	0x00000082


	//----- nvinfo : EIATTR_KPARAM_INFO
	.align		4
.L_7:
        /*0008*/ 	.byte	0x04, 0x17
        /*000a*/ 	.short	(.L_9 - .L_8)
.L_8:
        /*000c*/ 	.word	0x00000000
        /*0010*/ 	.short	0x0002
        /*0012*/ 	.short	0x0010
        /*0014*/ 	.byte	0x00, 0xf5, 0x21, 0x00


	//----- nvinfo : EIATTR_KPARAM_INFO
	.align		4
.L_9:
        /*0018*/ 	.byte	0x04, 0x17
        /*001a*/ 	.short	(.L_11 - .L_10)
.L_10:
        /*001c*/ 	.word	0x00000000
        /*0020*/ 	.short	0x0001
        /*0022*/ 	.short	0x0008
        /*0024*/ 	.byte	0x00, 0xf5, 0x21, 0x00


	//----- nvinfo : EIATTR_KPARAM_INFO
	.align		4
.L_11:
        /*0028*/ 	.byte	0x04, 0x17
        /*002a*/ 	.short	(.L_13 - .L_12)
.L_12:
        /*002c*/ 	.word	0x00000000
        /*0030*/ 	.short	0x0000
        /*0032*/ 	.short	0x0000
        /*0034*/ 	.byte	0x00, 0xf5, 0x21, 0x00


	//----- nvinfo : EIATTR_SPARSE_MMA_MASK
	.align		4
.L_13:
        /*0038*/ 	.byte	0x03, 0x50
        /*003a*/ 	.short	0x0000


	//----- nvinfo : EIATTR_MAXREG_COUNT
	.align		4
        /*003c*/ 	.byte	0x03, 0x1b
        /*003e*/ 	.short	0x00ff


	//----- nvinfo : EIATTR_MERCURY_ISA_VERSION
	.align		4
        /*0040*/ 	.byte	0x03, 0x5f
        /*0042*/ 	.short	0x0101


	//----- nvinfo : EIATTR_VRC_CTA_INIT_COUNT
	.align		4
        /*0044*/ 	.byte	0x02, 0x4a
	.zero		1
	.zero		1


	//----- nvinfo : EIATTR_EXIT_INSTR_OFFSETS
	.align		4
        /*0048*/ 	.byte	0x04, 0x1c
        /*004a*/ 	.short	(.L_15 - .L_14)


	//   ....[0]....
.L_14:
        /*004c*/ 	.word	0x000000f0


	//----- nvinfo : EIATTR_MAX_THREADS
	.align		4
.L_15:
        /*0050*/ 	.byte	0x04, 0x05
        /*0052*/ 	.short	(.L_17 - .L_16)
.L_16:
        /*0054*/ 	.word	0x00000005
        /*0058*/ 	.word	0x00000001
        /*005c*/ 	.word	0x00000001


	//----- nvinfo : EIATTR_CBANK_PARAM_SIZE
	.align		4
.L_17:
        /*0060*/ 	.byte	0x03, 0x19
        /*0062*/ 	.short	0x0018


	//----- nvinfo : EIATTR_PARAM_CBANK
	.align		4
        /*0064*/ 	.byte	0x04, 0x0a
        /*0066*/ 	.short	(.L_19 - .L_18)
	.align		4
.L_18:
        /*0068*/ 	.word	index@(.nv.constant0.default_function_kernel)
        /*006c*/ 	.short	0x0380
        /*006e*/ 	.short	0x0018


	//----- nvinfo : EIATTR_SW_WAR
	.align		4
.L_19:
        /*0070*/ 	.byte	0x04, 0x36
        /*0072*/ 	.short	(.L_21 - .L_20)
.L_20:
        /*0074*/ 	.word	0x00000008
.L_21:


//--------------------- .nv.callgraph             --------------------------
	.section	.nv.callgraph,"",@"SHT_CUDA_CALLGRAPH"
	.align	4
	.sectionentsize	8
	.align		4
        /*0000*/ 	.word	0x00000000
	.align		4
        /*0004*/ 	.word	0xffffffff
	.align		4
        /*0008*/ 	.word	0x00000000
	.align		4
        /*000c*/ 	.word	0xfffffffe
	.align		4
        /*0010*/ 	.word	0x00000000
	.align		4
        /*0014*/ 	.word	0xfffffffd
	.align		4
        /*0018*/ 	.word	0x00000000
	.align		4
        /*001c*/ 	.word	0xfffffffc


//--------------------- .text.default_function_kernel --------------------------
	.section	.text.default_function_kernel,"ax",@progbits
	.align	128
        .global         default_function_kernel
        .type           default_function_kernel,@function
        .size           default_function_kernel,(.L_x_1 - default_function_kernel)
        .other          default_function_kernel,@"STO_CUDA_ENTRY STV_DEFAULT"
default_function_kernel:
.text.default_function_kernel:
[----:B------:R-:W-:Y:S01]  /*0000*/  LDC R1, c[0x0][0x37c] ;  /* 0x0000df00ff017b82 */ /* 0x000fe20000000800 */
[----:B------:R-:W0:Y:S07]  /*0010*/  S2R R9, SR_CTAID.X ;  /* 0x0000000000097919 */ /* 0x000e2e0000002500 */
[----:B------:R-:W1:Y:S01]  /*0020*/  LDC.64 R2, c[0x0][0x388] ;  /* 0x0000e200ff027b82 */ /* 0x000e620000000a00 */
[----:B------:R-:W2:Y:S01]  /*0030*/  LDCU.64 UR4, c[0x0][0x358] ;  /* 0x00006b00ff0477ac */ /* 0x000ea20008000a00 */
[----:B------:R-:W0:Y:S06]  /*0040*/  S2R R0, SR_TID.X ;  /* 0x0000000000007919 */ /* 0x000e2c0000002100 */
[----:B------:R-:W3:Y:S08]  /*0050*/  LDC.64 R4, c[0x0][0x390] ;  /* 0x0000e400ff047b82 */ /* 0x000ef00000000a00 */
[----:B------:R-:W4:Y:S01]  /*0060*/  LDC.64 R6, c[0x0][0x380] ;  /* 0x0000e000ff067b82 */ /* 0x000f220000000a00 */
[----:B0-----:R-:W-:-:S04]  /*0070*/  IMAD R9, R9, 0x5, R0 ;  /* 0x0000000509097824 */ /* 0x001fc800078e0200 */
[----:B-1----:R-:W-:-:S04]  /*0080*/  IMAD.WIDE.U32 R2, R9, 0x4, R2 ;  /* 0x0000000409027825 */ /* 0x002fc800078e0002 */
[C---:B---3--:R-:W-:Y:S02]  /*0090*/  IMAD.WIDE.U32 R4, R9.reuse, 0x4, R4 ;  /* 0x0000000409047825 */ /* 0x048fe400078e0004 */
[----:B--2---:R-:W2:Y:S04]  /*00a0*/  LDG.E.CONSTANT R2, desc[UR4][R2.64] ;  /* 0x0000000402027981 */ /* 0x004ea8000c1e9900 */
[----:B------:R-:W2:Y:S01]  /*00b0*/  LDG.E.CONSTANT R5, desc[UR4][R4.64] ;  /* 0x0000000404057981 */ /* 0x000ea2000c1e9900 */
[----:B----4-:R-:W-:-:S04]  /*00c0*/  IMAD.WIDE.U32 R6, R9, 0x4, R6 ;  /* 0x0000000409067825 */ /* 0x010fc800078e0006 */
[----:B--2---:R-:W-:-:S05]  /*00d0*/  FADD R9, R2, R5 ;  /* 0x0000000502097221 */ /* 0x004fca0000000000 */
[----:B------:R-:W-:Y:S01]  /*00e0*/  STG.E desc[UR4][R6.64], R9 ;  /* 0x0000000906007986 */ /* 0x000fe2000c101904 */
[----:B------:R-:W-:Y:S05]  /*00f0*/  EXIT ;  /* 0x000000000000794d */ /* 0x000fea0003800000 */
.L_x_0:
[----:B------:R-:W-:-:S00]  /*0100*/  BRA `(.L_x_0) ;  /* 0xfffffffc00fc7947 */ /* 0x000fc0000383ffff */
[----:B------:R-:W-:-:S00]  /*0110*/  NOP ;  /* 0x0000000000007918 */ /* 0x000fc00000000000 */
        /* <DEDUP_REMOVED lines=14> */
.L_x_1:


//--------------------- .nv.shared.reserved.0     --------------------------
	.section	.nv.shared.reserved.0,"aw",@nobits
	.weak		__nv_reservedSMEM_offset_0_alias
	.size		__nv_reservedSMEM_offset_0_alias, 0, 64
	.other		__nv_reservedSMEM_offset_0_alias,@"STO_CUDA_RESERVED_SHARED STV_DEFAULT"
__nv_reservedSMEM_offset_0_alias:
	.zero		0
	.zero		64


//--------------------- .nv.constant0.default_function_kernel --------------------------
	.section	.nv.constant0.default_function_kernel,"a",@progbits
	.sectionflags	@""
	.align	4
.nv.constant0.default_function_kernel:
	.zero		920


//--------------------- SYMBOLS --------------------------

	.type		.nv.reservedSmem.offset0,@object
	.size		.nv.reservedSmem.offset0,0x4
